	.headerflags	@"EF_CUDA_TEXMODE_UNIFIED EF_CUDA_64BIT_ADDRESS EF_CUDA_SM89 EF_CUDA_VIRTUAL_SM(EF_CUDA_SM89)"
	.elftype	@"ET_EXEC"


//--------------------- .nv.info                  --------------------------
	.section	.nv.info,"",@"SHT_CUDA_INFO"
	.align	4


	//----- nvinfo : EIATTR_REGCOUNT
	.align		4
        /*0000*/ 	.byte	0x04, 0x2f
        /*0002*/ 	.short	(.L_2 - .L_1)
	.align		4
.L_1:
        /*0004*/ 	.word	index@(triton__0d1d2d3d4d5d6d7d8de9de)
        /*0008*/ 	.word	0x00000028


	//----- nvinfo : EIATTR_MAX_STACK_SIZE
	.align		4
.L_2:
        /*000c*/ 	.byte	0x04, 0x23
        /*000e*/ 	.short	(.L_4 - .L_3)
	.align		4
.L_3:
        /*0010*/ 	.word	index@(triton__0d1d2d3d4d5d6d7d8de9de)
        /*0014*/ 	.word	0x00000000


	//----- nvinfo : EIATTR_MIN_STACK_SIZE
	.align		4
.L_4:
        /*0018*/ 	.byte	0x04, 0x12
        /*001a*/ 	.short	(.L_6 - .L_5)
	.align		4
.L_5:
        /*001c*/ 	.word	index@(triton__0d1d2d3d4d5d6d7d8de9de)
        /*0020*/ 	.word	0x00000000


	//----- nvinfo : EIATTR_FRAME_SIZE
	.align		4
.L_6:
        /*0024*/ 	.byte	0x04, 0x11
        /*0026*/ 	.short	(.L_8 - .L_7)
	.align		4
.L_7:
        /*0028*/ 	.word	index@(triton__0d1d2d3d4d5d6d7d8de9de)
        /*002c*/ 	.word	0x00000000
.L_8:


//--------------------- .nv.info.triton__0d1d2d3d4d5d6d7d8de9de --------------------------
	.section	.nv.info.triton__0d1d2d3d4d5d6d7d8de9de,"",@"SHT_CUDA_INFO"
	.align	4


	//----- nvinfo : EIATTR_CUDA_API_VERSION
	.align		4
        /*0000*/ 	.byte	0x04, 0x37
        /*0002*/ 	.short	(.L_10 - .L_9)
.L_9:
        /*0004*/ 	.word	0x0000007b


	//----- nvinfo : EIATTR_PARAM_CBANK
	.align		4
.L_10:
        /*0008*/ 	.byte	0x04, 0x0a
        /*000a*/ 	.short	(.L_12 - .L_11)
	.align		4
.L_11:
        /*000c*/ 	.word	index@(.nv.constant0.triton__0d1d2d3d4d5d6d7d8de9de)
        /*0010*/ 	.short	0x0160
        /*0012*/ 	.short	0x0048


	//----- nvinfo : EIATTR_CBANK_PARAM_SIZE
	.align		4
.L_12:
        /*0014*/ 	.byte	0x03, 0x19
        /*0016*/ 	.short	0x0048


	//----- nvinfo : EIATTR_KPARAM_INFO
	.align		4
        /*0018*/ 	.byte	0x04, 0x17
        /*001a*/ 	.short	(.L_14 - .L_13)
.L_13:
        /*001c*/ 	.word	0x00000000
        /*0020*/ 	.short	0x0009
        /*0022*/ 	.short	0x0044
        /*0024*/ 	.byte	0x00, 0xf0, 0x11, 0x00


	//----- nvinfo : EIATTR_KPARAM_INFO
	.align		4
.L_14:
        /*0028*/ 	.byte	0x04, 0x17
        /*002a*/ 	.short	(.L_16 - .L_15)
.L_15:
        /*002c*/ 	.word	0x00000000
        /*0030*/ 	.short	0x0008
        /*0032*/ 	.short	0x0040
        /*0034*/ 	.byte	0x00, 0xf0, 0x11, 0x00


	//----- nvinfo : EIATTR_KPARAM_INFO
	.align		4
.L_16:
        /*0038*/ 	.byte	0x04, 0x17
        /*003a*/ 	.short	(.L_18 - .L_17)
.L_17:
        /*003c*/ 	.word	0x00000000
        /*0040*/ 	.short	0x0007
        /*0042*/ 	.short	0x0038
        /*0044*/ 	.byte	0x00, 0xf0, 0x21, 0x00


	//----- nvinfo : EIATTR_KPARAM_INFO
	.align		4
.L_18:
        /*0048*/ 	.byte	0x04, 0x17
        /*004a*/ 	.short	(.L_20 - .L_19)
.L_19:
        /*004c*/ 	.word	0x00000000
        /*0050*/ 	.short	0x0006
        /*0052*/ 	.short	0x0030
        /*0054*/ 	.byte	0x00, 0xf0, 0x21, 0x00


	//----- nvinfo : EIATTR_KPARAM_INFO
	.align		4
.L_20:
        /*0058*/ 	.byte	0x04, 0x17
        /*005a*/ 	.short	(.L_22 - .L_21)
.L_21:
        /*005c*/ 	.word	0x00000000
        /*0060*/ 	.short	0x0005
        /*0062*/ 	.short	0x0028
        /*0064*/ 	.byte	0x00, 0xf0, 0x21, 0x00


	//----- nvinfo : EIATTR_KPARAM_INFO
	.align		4
.L_22:
        /*0068*/ 	.byte	0x04, 0x17
        /*006a*/ 	.short	(.L_24 - .L_23)
.L_23:
        /*006c*/ 	.word	0x00000000
        /*0070*/ 	.short	0x0004
        /*0072*/ 	.short	0x0020
        /*0074*/ 	.byte	0x00, 0xf0, 0x21, 0x00


	//----- nvinfo : EIATTR_KPARAM_INFO
	.align		4
.L_24:
        /*0078*/ 	.byte	0x04, 0x17
        /*007a*/ 	.short	(.L_26 - .L_25)
.L_25:
        /*007c*/ 	.word	0x00000000
        /*0080*/ 	.short	0x0003
        /*0082*/ 	.short	0x0018
        /*0084*/ 	.byte	0x00, 0xf0, 0x21, 0x00


	//----- nvinfo : EIATTR_KPARAM_INFO
	.align		4
.L_26:
        /*0088*/ 	.byte	0x04, 0x17
        /*008a*/ 	.short	(.L_28 - .L_27)
.L_27:
        /*008c*/ 	.word	0x00000000
        /*0090*/ 	.short	0x0002
        /*0092*/ 	.short	0x0010
        /*0094*/ 	.byte	0x00, 0xf0, 0x21, 0x00


	//----- nvinfo : EIATTR_KPARAM_INFO
	.align		4
.L_28:
        /*0098*/ 	.byte	0x04, 0x17
        /*009a*/ 	.short	(.L_30 - .L_29)
.L_29:
        /*009c*/ 	.word	0x00000000
        /*00a0*/ 	.short	0x0001
        /*00a2*/ 	.short	0x0008
        /*00a4*/ 	.byte	0x00, 0xf0, 0x21, 0x00


	//----- nvinfo : EIATTR_KPARAM_INFO
	.align		4
.L_30:
        /*00a8*/ 	.byte	0x04, 0x17
        /*00aa*/ 	.short	(.L_32 - .L_31)
.L_31:
        /*00ac*/ 	.word	0x00000000
        /*00b0*/ 	.short	0x0000
        /*00b2*/ 	.short	0x0000
        /*00b4*/ 	.byte	0x00, 0xf0, 0x21, 0x00


	//----- nvinfo : EIATTR_MAXREG_COUNT
	.align		4
.L_32:
        /*00b8*/ 	.byte	0x03, 0x1b
        /*00ba*/ 	.short	0x00ff


	//----- nvinfo : EIATTR_COOP_GROUP_MASK_REGIDS
	.align		4
        /*00bc*/ 	.byte	0x04, 0x29
        /*00be*/ 	.short	(.L_34 - .L_33)


	//   ....[0]....
.L_33:
        /*00c0*/ 	.word	0xffffffff


	//   ....[1]....
        /*00c4*/ 	.word	0xffffffff


	//   ....[2]....
        /*00c8*/ 	.word	0xffffffff


	//   ....[3]....
        /*00cc*/ 	.word	0xffffffff


	//   ....[4]....
        /*00d0*/ 	.word	0xffffffff


	//   ....[5]....
        /*00d4*/ 	.word	0xffffffff


	//   ....[6]....
        /*00d8*/ 	.word	0xffffffff


	//   ....[7]....
        /*00dc*/ 	.word	0xffffffff


	//----- nvinfo : EIATTR_COOP_GROUP_INSTR_OFFSETS
	.align		4
.L_34:
        /*00e0*/ 	.byte	0x04, 0x28
        /*00e2*/ 	.short	(.L_36 - .L_35)


	//   ....[0]....
.L_35:
        /*00e4*/ 	.word	0x00000510


	//   ....[1]....
        /*00e8*/ 	.word	0x00000530


	//   ....[2]....
        /*00ec*/ 	.word	0x00000550


	//   ....[3]....
        /*00f0*/ 	.word	0x00000570


	//   ....[4]....
        /*00f4*/ 	.word	0x00000590


	//   ....[5]....
        /*00f8*/ 	.word	0x00000610


	//   ....[6]....
        /*00fc*/ 	.word	0x00000630


	//   ....[7]....
        /*0100*/ 	.word	0x00000650


	//----- nvinfo : EIATTR_EXIT_INSTR_OFFSETS
	.align		4
.L_36:
        /*0104*/ 	.byte	0x04, 0x1c
        /*0106*/ 	.short	(.L_38 - .L_37)


	//   ....[0]....
.L_37:
        /*0108*/ 	.word	0x000011d0


	//----- nvinfo : EIATTR_MAX_THREADS
	.align		4
.L_38:
        /*010c*/ 	.byte	0x04, 0x05
        /*010e*/ 	.short	(.L_40 - .L_39)
.L_39:
        /*0110*/ 	.word	0x00000100
        /*0114*/ 	.word	0x00000001
        /*0118*/ 	.word	0x00000001
.L_40:


//--------------------- .nv.rel.action            --------------------------
	.section	.nv.rel.action,"",@"SHT_CUDA_RELOCINFO"
	.align	8
	.sectionentsize	8
        /*0000*/ 	.byte	0x73, 0x00, 0x00, 0x00, 0x00, 0x00, 0x00, 0x00, 0x00, 0x00, 0x00, 0x11, 0x25, 0x00, 0x05, 0x36


//--------------------- .nv.constant0.triton__0d1d2d3d4d5d6d7d8de9de --------------------------
	.section	.nv.constant0.triton__0d1d2d3d4d5d6d7d8de9de,"a",@progbits
	.align	4
.nv.constant0.triton__0d1d2d3d4d5d6d7d8de9de:
	.zero		424


//--------------------- .text.triton__0d1d2d3d4d5d6d7d8de9de --------------------------
	.section	.text.triton__0d1d2d3d4d5d6d7d8de9de,"ax",@progbits
	.sectionflags	@"SHF_BARRIERS=1"
	.sectioninfo	@"SHI_REGISTERS=40"
	.align	128
        .global         triton__0d1d2d3d4d5d6d7d8de9de
        .type           triton__0d1d2d3d4d5d6d7d8de9de,@function
        .size           triton__0d1d2d3d4d5d6d7d8de9de,(.L_x_2 - triton__0d1d2d3d4d5d6d7d8de9de)
        .other          triton__0d1d2d3d4d5d6d7d8de9de,@"STO_CUDA_ENTRY STV_DEFAULT"
triton__0d1d2d3d4d5d6d7d8de9de:
.text.triton__0d1d2d3d4d5d6d7d8de9de:
[----:B------:R-:W-:-:S02]  /*0000*/  MOV R1, c[0x0][0x28] ;  /* 0x00000a0000017a02 */ /* 0x000fc40000000f00 */
[----:B------:R-:W0:Y:S01]  /*0010*/  S2R R0, SR_TID.X ;  /* 0x0000000000007919 */ /* 0x000e220000002100 */
[----:B------:R-:W-:Y:S01]  /*0020*/  IMAD.MOV.U32 R7, RZ, RZ, 0x2 ;  /* 0x00000002ff077424 */ /* 0x000fe200078e00ff */
[----:B------:R-:W-:Y:S01]  /*0030*/  CS2R R8, SRZ ;  /* 0x0000000000087805 */ /* 0x000fe2000001ff00 */
[----:B------:R-:W-:Y:S01]  /*0040*/  CS2R R10, SRZ ;  /* 0x00000000000a7805 */ /* 0x000fe2000001ff00 */
[----:B------:R-:W1:Y:S01]  /*0050*/  S2R R24, SR_CTAID.X ;  /* 0x0000000000187919 */ /* 0x000e620000002500 */
[----:B------:R-:W-:Y:S01]  /*0060*/  ULDC.64 UR6, c[0x0][0x118] ;  /* 0x0000460000067ab9 */ /* 0x000fe20000000a00 */
[----:B0-----:R-:W-:-:S04]  /*0070*/  LOP3.LUT R28, R0, 0xff, RZ, 0xc0, !PT ;  /* 0x000000ff001c7812 */ /* 0x001fc800078ec0ff */
[----:B------:R-:W-:-:S04]  /*0080*/  SHF.L.U32 R29, R28, 0x3, RZ ;  /* 0x000000031c1d7819 */ /* 0x000fc800000006ff */
[----:B------:R-:W-:Y:S01]  /*0090*/  IADD3 R3, R29, 0x800, RZ ;  /* 0x000008001d037810 */ /* 0x000fe20007ffe0ff */
[----:B-1----:R-:W-:-:S03]  /*00a0*/  IMAD R6, R24, 0xe00, R29 ;  /* 0x00000e0018067824 */ /* 0x002fc600078e021d */
[----:B------:R-:W-:Y:S02]  /*00b0*/  ISETP.GE.U32.AND P0, PT, R3, 0xe00, PT ;  /* 0x00000e000300780c */ /* 0x000fe40003f06070 */
[----:B------:R-:W-:-:S05]  /*00c0*/  IADD3 R12, R6, 0x800, RZ ;  /* 0x00000800060c7810 */ /* 0x000fca0007ffe0ff */
[----:B------:R-:W-:-:S04]  /*00d0*/  IMAD.WIDE R12, R12, R7, c[0x0][0x168] ;  /* 0x00005a000c0c7625 */ /* 0x000fc800078e0207 */
[----:B------:R-:W-:Y:S02]  /*00e0*/  IMAD.WIDE R6, R6, R7, c[0x0][0x168] ;  /* 0x00005a0006067625 */ /* 0x000fe400078e0207 */
[----:B------:R-:W2:Y:S04]  /*00f0*/  @!P0 LDG.E.EL.128 R8, [R12.64] ;  /* 0x000000060c088981 */ /* 0x000ea8000c2e1d00 */
[----:B------:R-:W3:Y:S01]  /*0100*/  LDG.E.EL.128 R4, [R6.64] ;  /* 0x0000000606047981 */ /* 0x000ee2000c2e1d00 */
[----:B------:R-:W-:Y:S02]  /*0110*/  ISETP.GE.AND P1, PT, R0, 0x8, PT ;  /* 0x000000080000780c */ /* 0x000fe40003f26270 */
[----:B--2---:R-:W-:Y:S02]  /*0120*/  SEL R15, R8, RZ, !P0 ;  /* 0x000000ff080f7207 */ /* 0x004fe40004000000 */
[----:B------:R-:W-:-:S02]  /*0130*/  SEL R16, R9, RZ, !P0 ;  /* 0x000000ff09107207 */ /* 0x000fc40004000000 */
[C---:B---3--:R-:W-:Y:S02]  /*0140*/  PRMT R8, R4.reuse, 0x7632, R8 ;  /* 0x0000763204087816 */ /* 0x048fe40000000008 */
[----:B------:R-:W-:Y:S02]  /*0150*/  SHF.L.U32 R14, R4, 0x10, RZ ;  /* 0x00000010040e7819 */ /* 0x000fe400000006ff */
[C---:B------:R-:W-:Y:S01]  /*0160*/  PRMT R4, R15.reuse, 0x7632, R4 ;  /* 0x000076320f047816 */ /* 0x040fe20000000004 */
[----:B------:R-:W-:Y:S01]  /*0170*/  IMAD.U32 R15, R15, 0x10000, RZ ;  /* 0x000100000f0f7824 */ /* 0x000fe200078e00ff */
[C---:B------:R-:W-:Y:S01]  /*0180*/  PRMT R12, R16.reuse, 0x7632, R12 ;  /* 0x00007632100c7816 */ /* 0x040fe2000000000c */
[----:B------:R-:W-:Y:S01]  /*0190*/  IMAD.U32 R16, R16, 0x10000, RZ ;  /* 0x0001000010107824 */ /* 0x000fe200078e00ff */
[----:B------:R-:W-:Y:S01]  /*01a0*/  SHF.L.U32 R13, R4, 0x10, RZ ;  /* 0x00000010040d7819 */ /* 0x000fe200000006ff */
[----:B------:R-:W-:Y:S01]  /*01b0*/  FMUL R15, R15, R15 ;  /* 0x0000000f0f0f7220 */ /* 0x000fe20000400000 */
[----:B------:R-:W-:Y:S01]  /*01c0*/  SHF.L.U32 R8, R8, 0x10, RZ ;  /* 0x0000001008087819 */ /* 0x000fe200000006ff */
[----:B------:R-:W-:Y:S01]  /*01d0*/  FMUL R16, R16, R16 ;  /* 0x0000001010107220 */ /* 0x000fe20000400000 */
[----:B------:R-:W-:Y:S01]  /*01e0*/  SHF.L.U32 R12, R12, 0x10, RZ ;  /* 0x000000100c0c7819 */ /* 0x000fe200000006ff */
[----:B------:R-:W-:Y:S01]  /*01f0*/  FMUL R13, R13, R13 ;  /* 0x0000000d0d0d7220 */ /* 0x000fe20000400000 */
[----:B------:R-:W-:-:S02]  /*0200*/  FSEL R15, R15, -RZ, !P0 ;  /* 0x800000ff0f0f7208 */ /* 0x000fc40004000000 */
[----:B------:R-:W-:Y:S01]  /*0210*/  SEL R10, R10, RZ, !P0 ;  /* 0x000000ff0a0a7207 */ /* 0x000fe20004000000 */
[----:B------:R-:W-:Y:S01]  /*0220*/  FMUL R12, R12, R12 ;  /* 0x0000000c0c0c7220 */ /* 0x000fe20000400000 */
[----:B------:R-:W-:Y:S01]  /*0230*/  FSEL R13, R13, -RZ, !P0 ;  /* 0x800000ff0d0d7208 */ /* 0x000fe20004000000 */
[----:B------:R-:W-:Y:S01]  /*0240*/  FFMA R15, R14, R14, R15 ;  /* 0x0000000e0e0f7223 */ /* 0x000fe2000000000f */
[C---:B------:R-:W-:Y:S02]  /*0250*/  PRMT R9, R5.reuse, 0x7632, R9 ;  /* 0x0000763205097816 */ /* 0x040fe40000000009 */
[----:B------:R-:W-:Y:S01]  /*0260*/  SHF.L.U32 R5, R5, 0x10, RZ ;  /* 0x0000001005057819 */ /* 0x000fe200000006ff */
[----:B------:R-:W-:Y:S01]  /*0270*/  FFMA R14, R8, R8, R13 ;  /* 0x00000008080e7223 */ /* 0x000fe2000000000d */
[C---:B------:R-:W-:Y:S02]  /*0280*/  PRMT R8, R10.reuse, 0x7632, R8 ;  /* 0x000076320a087816 */ /* 0x040fe40000000008 */
[----:B------:R-:W-:Y:S01]  /*0290*/  SHF.L.U32 R10, R10, 0x10, RZ ;  /* 0x000000100a0a7819 */ /* 0x000fe200000006ff */
[----:B------:R-:W-:Y:S01]  /*02a0*/  FADD R15, R15, R14 ;  /* 0x0000000e0f0f7221 */ /* 0x000fe20000000000 */
[----:B------:R-:W-:Y:S01]  /*02b0*/  FSEL R16, R16, -RZ, !P0 ;  /* 0x800000ff10107208 */ /* 0x000fe20004000000 */
[----:B------:R-:W-:Y:S01]  /*02c0*/  IMAD.U32 R8, R8, 0x10000, RZ ;  /* 0x0001000008087824 */ /* 0x000fe200078e00ff */
[----:B------:R-:W-:Y:S01]  /*02d0*/  SEL R11, R11, RZ, !P0 ;  /* 0x000000ff0b0b7207 */ /* 0x000fe20004000000 */
[----:B------:R-:W-:Y:S01]  /*02e0*/  FMUL R10, R10, R10 ;  /* 0x0000000a0a0a7220 */ /* 0x000fe20000400000 */
[----:B------:R-:W-:Y:S01]  /*02f0*/  SHF.L.U32 R9, R9, 0x10, RZ ;  /* 0x0000001009097819 */ /* 0x000fe200000006ff */
[----:B------:R-:W-:Y:S01]  /*0300*/  FFMA R16, R5, R5, R16 ;  /* 0x0000000505107223 */ /* 0x000fe20000000010 */
[----:B------:R-:W-:Y:S01]  /*0310*/  FSEL R12, R12, -RZ, !P0 ;  /* 0x800000ff0c0c7208 */ /* 0x000fe20004000000 */
[----:B------:R-:W-:Y:S01]  /*0320*/  FMUL R8, R8, R8 ;  /* 0x0000000808087220 */ /* 0x000fe20000400000 */
[C---:B------:R-:W-:Y:S01]  /*0330*/  PRMT R5, R11.reuse, 0x7632, R5 ;  /* 0x000076320b057816 */ /* 0x040fe20000000005 */
[----:B------:R-:W-:Y:S01]  /*0340*/  FADD R15, R16, R15 ;  /* 0x0000000f100f7221 */ /* 0x000fe20000000000 */
[----:B------:R-:W-:Y:S01]  /*0350*/  SHF.L.U32 R11, R11, 0x10, RZ ;  /* 0x000000100b0b7819 */ /* 0x000fe200000006ff */
[----:B------:R-:W-:Y:S01]  /*0360*/  FFMA R12, R9, R9, R12 ;  /* 0x00000009090c7223 */ /* 0x000fe2000000000c */
[C---:B------:R-:W-:Y:S01]  /*0370*/  PRMT R3, R6.reuse, 0x7632, R3 ;  /* 0x0000763206037816 */ /* 0x040fe20000000003 */
[----:B------:R-:W-:Y:S01]  /*0380*/  IMAD.U32 R5, R5, 0x10000, RZ ;  /* 0x0001000005057824 */ /* 0x000fe200078e00ff */
[----:B------:R-:W-:Y:S01]  /*0390*/  SHF.L.U32 R6, R6, 0x10, RZ ;  /* 0x0000001006067819 */ /* 0x000fe200000006ff */
[----:B------:R-:W-:Y:S01]  /*03a0*/  FMUL R11, R11, R11 ;  /* 0x0000000b0b0b7220 */ /* 0x000fe20000400000 */
[----:B------:R-:W-:Y:S01]  /*03b0*/  FSEL R9, R10, -RZ, !P0 ;  /* 0x800000ff0a097208 */ /* 0x000fe20004000000 */
[----:B------:R-:W-:Y:S01]  /*03c0*/  FADD R12, R12, R15 ;  /* 0x0000000f0c0c7221 */ /* 0x000fe20000000000 */
[----:B------:R-:W-:Y:S01]  /*03d0*/  SHF.L.U32 R3, R3, 0x10, RZ ;  /* 0x0000001003037819 */ /* 0x000fe200000006ff */
[----:B------:R-:W-:Y:S01]  /*03e0*/  FMUL R5, R5, R5 ;  /* 0x0000000505057220 */ /* 0x000fe20000400000 */
[----:B------:R-:W-:Y:S01]  /*03f0*/  FSEL R8, R8, -RZ, !P0 ;  /* 0x800000ff08087208 */ /* 0x000fe20004000000 */
[----:B------:R-:W-:Y:S01]  /*0400*/  FFMA R9, R6, R6, R9 ;  /* 0x0000000606097223 */ /* 0x000fe20000000009 */
[C---:B------:R-:W-:Y:S01]  /*0410*/  PRMT R4, R7.reuse, 0x7632, R4 ;  /* 0x0000763207047816 */ /* 0x040fe20000000004 */
[----:B------:R-:W-:Y:S01]  /*0420*/  IMAD.U32 R7, R7, 0x10000, RZ ;  /* 0x0001000007077824 */ /* 0x000fe200078e00ff */
[----:B------:R-:W-:Y:S01]  /*0430*/  FSEL R6, R11, -RZ, !P0 ;  /* 0x800000ff0b067208 */ /* 0x000fe20004000000 */
[----:B------:R-:W-:Y:S01]  /*0440*/  FFMA R8, R3, R3, R8 ;  /* 0x0000000303087223 */ /* 0x000fe20000000008 */
[----:B------:R-:W-:Y:S01]  /*0450*/  FADD R9, R9, R12 ;  /* 0x0000000c09097221 */ /* 0x000fe20000000000 */
[----:B------:R-:W-:-:S02]  /*0460*/  SHF.L.U32 R4, R4, 0x10, RZ ;  /* 0x0000001004047819 */ /* 0x000fc400000006ff */
[----:B------:R-:W-:Y:S01]  /*0470*/  FSEL R5, R5, -RZ, !P0 ;  /* 0x800000ff05057208 */ /* 0x000fe20004000000 */
[----:B------:R-:W-:Y:S01]  /*0480*/  FFMA R6, R7, R7, R6 ;  /* 0x0000000707067223 */ /* 0x000fe20000000006 */
[----:B------:R-:W-:Y:S01]  /*0490*/  FADD R9, R8, R9 ;  /* 0x0000000908097221 */ /* 0x000fe20000000000 */
[----:B------:R-:W-:Y:S02]  /*04a0*/  LOP3.LUT P0, RZ, R0, 0x1f, RZ, 0xc0, !PT ;  /* 0x0000001f00ff7812 */ /* 0x000fe4000780c0ff */
[----:B------:R-:W-:Y:S01]  /*04b0*/  FFMA R5, R4, R4, R5 ;  /* 0x0000000404057223 */ /* 0x000fe20000000005 */
[----:B------:R-:W-:Y:S01]  /*04c0*/  FADD R6, R6, R9 ;  /* 0x0000000906067221 */ /* 0x000fe20000000000 */
[----:B------:R-:W-:Y:S02]  /*04d0*/  SHF.R.U32.HI R9, RZ, 0x3, R0 ;  /* 0x00000003ff097819 */ /* 0x000fe40000011600 */
[----:B------:R-:W-:Y:S01]  /*04e0*/  MOV R11, 0x39924925 ;  /* 0x39924925000b7802 */ /* 0x000fe20000000f00 */
[----:B------:R-:W-:Y:S01]  /*04f0*/  FADD R5, R5, R6 ;  /* 0x0000000605057221 */ /* 0x000fe20000000000 */
[----:B------:R-:W-:-:S04]  /*0500*/  LOP3.LUT R9, R9, 0x1c, RZ, 0xc0, !PT ;  /* 0x0000001c09097812 */ /* 0x000fc800078ec0ff */
[----:B------:R-:W0:Y:S02]  /*0510*/  SHFL.BFLY PT, R4, R5, 0x10, 0x1f ;  /* 0x0e001f0005047f89 */ /* 0x000e2400000e0000 */
[----:B0-----:R-:W-:-:S05]  /*0520*/  FADD R4, R5, R4 ;  /* 0x0000000405047221 */ /* 0x001fca0000000000 */
[----:B------:R-:W0:Y:S02]  /*0530*/  SHFL.BFLY PT, R3, R4, 0x8, 0x1f ;  /* 0x0d001f0004037f89 */ /* 0x000e2400000e0000 */
[----:B0-----:R-:W-:-:S05]  /*0540*/  FADD R3, R4, R3 ;  /* 0x0000000304037221 */ /* 0x001fca0000000000 */
[----:B------:R-:W0:Y:S02]  /*0550*/  SHFL.BFLY PT, R6, R3, 0x4, 0x1f ;  /* 0x0c801f0003067f89 */ /* 0x000e2400000e0000 */
[----:B0-----:R-:W-:-:S05]  /*0560*/  FADD R6, R3, R6 ;  /* 0x0000000603067221 */ /* 0x001fca0000000000 */
[----:B------:R-:W0:Y:S02]  /*0570*/  SHFL.BFLY PT, R7, R6, 0x2, 0x1f ;  /* 0x0c401f0006077f89 */ /* 0x000e2400000e0000 */
[----:B0-----:R-:W-:-:S05]  /*0580*/  FADD R7, R6, R7 ;  /* 0x0000000706077221 */ /* 0x001fca0000000000 */
[----:B------:R-:W0:Y:S02]  /*0590*/  SHFL.BFLY PT, R8, R7, 0x1, 0x1f ;  /* 0x0c201f0007087f89 */ /* 0x000e2400000e0000 */
[----:B0-----:R-:W-:Y:S01]  /*05a0*/  FADD R8, R7, R8 ;  /* 0x0000000807087221 */ /* 0x001fe20000000000 */
[----:B------:R-:W-:-:S04]  /*05b0*/  MOV R7, 0x4 ;  /* 0x0000000400077802 */ /* 0x000fc80000000f00 */
[----:B------:R-:W-:Y:S04]  /*05c0*/  @!P0 STS [R9], R8 ;  /* 0x0000000809008388 */ /* 0x000fe80000000800 */
[----:B------:R-:W-:Y:S06]  /*05d0*/  BAR.SYNC 0x0 ;  /* 0x0000000000007b1d */ /* 0x000fec0000000000 */
[----:B------:R-:W0:Y:S01]  /*05e0*/  @!P1 LDS R2, [R0.X4] ;  /* 0x0000000000029984 */ /* 0x000e220000004800 */
[----:B------:R-:W-:-:S04]  /*05f0*/  LOP3.LUT P0, RZ, R0, 0x7, RZ, 0xc0, !PT ;  /* 0x0000000700ff7812 */ /* 0x000fc8000780c0ff */
[----:B------:R-:W-:Y:S01]  /*0600*/  ISETP.LT.AND P0, PT, R0, 0x8, !P0 ;  /* 0x000000080000780c */ /* 0x000fe20004701270 */
[----:B0-----:R-:W0:Y:S02]  /*0610*/  SHFL.BFLY PT, R3, R2, 0x4, 0x1f ;  /* 0x0c801f0002037f89 */ /* 0x001e2400000e0000 */
[----:B0-----:R-:W-:-:S05]  /*0620*/  FADD R3, R2, R3 ;  /* 0x0000000302037221 */ /* 0x001fca0000000000 */
[----:B------:R-:W0:Y:S02]  /*0630*/  SHFL.BFLY PT, R4, R3, 0x2, 0x1f ;  /* 0x0c401f0003047f89 */ /* 0x000e2400000e0000 */
[----:B0-----:R-:W-:-:S05]  /*0640*/  FADD R4, R3, R4 ;  /* 0x0000000403047221 */ /* 0x001fca0000000000 */
[----:B------:R-:W0:Y:S02]  /*0650*/  SHFL.BFLY PT, R5, R4, 0x1, 0x1f ;  /* 0x0c201f0004057f89 */ /* 0x000e2400000e0000 */
[----:B0-----:R-:W-:-:S05]  /*0660*/  FADD R5, R4, R5 ;  /* 0x0000000504057221 */ /* 0x001fca0000000000 */
[----:B------:R-:W-:Y:S04]  /*0670*/  @P0 STS [R0.X4], R5 ;  /* 0x0000000500000388 */ /* 0x000fe80000004800 */
[----:B------:R-:W-:Y:S06]  /*0680*/  BAR.SYNC 0x0 ;  /* 0x0000000000007b1d */ /* 0x000fec0000000000 */
[----:B------:R-:W0:Y:S04]  /*0690*/  LDS R8, [RZ] ;  /* 0x00000000ff087984 */ /* 0x000e280000000800 */
[----:B------:R-:W-:Y:S06]  /*06a0*/  BAR.SYNC 0x0 ;  /* 0x0000000000007b1d */ /* 0x000fec0000000000 */
[----:B------:R-:W-:Y:S01]  /*06b0*/  ISETP.NE.AND P0, PT, R28, RZ, PT ;  /* 0x000000ff1c00720c */ /* 0x000fe20003f05270 */
[----:B------:R-:W-:-:S04]  /*06c0*/  IMAD.WIDE R4, R24, R7, c[0x0][0x160] ;  /* 0x0000580018047625 */ /* 0x000fc800078e0207 */
[----:B------:R-:W-:Y:S01]  /*06d0*/  IMAD.WIDE R6, R24, R7, c[0x0][0x180] ;  /* 0x0000600018067625 */ /* 0x000fe200078e0207 */
[----:B0-----:R-:W-:Y:S04]  /*06e0*/  STS [RZ], R8 ;  /* 0x00000008ff007388 */ /* 0x001fe80000000800 */
[----:B------:R-:W-:Y:S06]  /*06f0*/  BAR.SYNC 0x0 ;  /* 0x0000000000007b1d */ /* 0x000fec0000000000 */
[----:B------:R-:W0:Y:S02]  /*0700*/  LDS R2, [RZ] ;  /* 0x00000000ff027984 */ /* 0x000e240000000800 */
[----:B0-----:R-:W-:-:S06]  /*0710*/  FFMA R9, R2, R11, 9.9999997473787516356e-06 ;  /* 0x3727c5ac02097423 */ /* 0x001fcc000000000b */
[----:B------:R-:W0:Y:S01]  /*0720*/  MUFU.RSQ R9, R9 ;  /* 0x0000000900097308 */ /* 0x000e220000001400 */
[----:B------:R-:W-:Y:S06]  /*0730*/  BAR.SYNC 0x0 ;  /* 0x0000000000007b1d */ /* 0x000fec0000000000 */
[----:B0-----:R0:W-:Y:S04]  /*0740*/  @!P0 STG.E [R4.64], R9 ;  /* 0x0000000904008986 */ /* 0x0011e8000c101906 */
[----:B------:R0:W5:Y:S01]  /*0750*/  LDG.E.EL R3, [R6.64] ;  /* 0x0000000606037981 */ /* 0x000162000c2e1900 */
[----:B------:R-:W-:Y:S01]  /*0760*/  FFMA R2, R8, R11, 9.9999997473787516356e-06 ;  /* 0x3727c5ac08027423 */ /* 0x000fe2000000000b */
[C---:B------:R-:W-:Y:S01]  /*0770*/  IMAD.SHL.U32 R27, R28.reuse, 0x4, RZ ;  /* 0x000000041c1b7824 */ /* 0x040fe200078e00ff */
[----:B------:R-:W-:Y:S01]  /*0780*/  SHF.L.U32 R0, R28, 0x5, RZ ;  /* 0x000000051c007819 */ /* 0x000fe200000006ff */
[----:B------:R-:W-:-:S02]  /*0790*/  UPLOP3.LUT UP0, UPT, UPT, UPT, UPT, 0x80, 0x0 ;  /* 0x000000000000789c */ /* 0x000fc40003f0f070 */
[----:B------:R-:W-:Y:S01]  /*07a0*/  UMOV UR4, URZ ;  /* 0x0000003f00047c82 */ /* 0x000fe20008000000 */
[----:B------:R-:W1:Y:S01]  /*07b0*/  MUFU.RSQ R2, R2 ;  /* 0x0000000200027308 */ /* 0x000e620000001400 */
[----:B------:R-:W-:-:S07]  /*07c0*/  IADD3 R26, R27, 0x400, RZ ;  /* 0x000004001b1a7810 */ /* 0x000fce0007ffe0ff */
.L_x_0:
[----:B------:R-:W-:Y:S01]  /*07d0*/  LOP3.LUT R32, R29, UR4, RZ, 0xfc, !PT ;  /* 0x000000041d207c12 */ /* 0x000fe2000f8efcff */
[----:B0-----:R-:W-:Y:S01]  /*07e0*/  CS2R R12, SRZ ;  /* 0x00000000000c7805 */ /* 0x001fe2000001ff00 */
[----:B------:R-:W-:Y:S01]  /*07f0*/  MOV R33, 0x2 ;  /* 0x0000000200217802 */ /* 0x000fe20000000f00 */
[----:B------:R-:W-:Y:S01]  /*0800*/  CS2R R14, SRZ ;  /* 0x00000000000e7805 */ /* 0x000fe2000001ff00 */
[----:B------:R-:W-:Y:S01]  /*0810*/  ISETP.GE.U32.AND P0, PT, R32, 0xe00, PT ;  /* 0x00000e002000780c */ /* 0x000fe20003f06070 */
[----:B------:R-:W-:Y:S01]  /*0820*/  IMAD R34, R24, 0xe00, R32 ;  /* 0x00000e0018227824 */ /* 0x000fe200078e0220 */
[----:B------:R-:W-:Y:S01]  /*0830*/  MOV R25, 0x4 ;  /* 0x0000000400197802 */ /* 0x000fe20000000f00 */
[----:B------:R-:W-:Y:S02]  /*0840*/  CS2R R20, SRZ ;  /* 0x0000000000147805 */ /* 0x000fe4000001ff00 */
[----:B0-----:R-:W-:Y:S01]  /*0850*/  IMAD.WIDE R4, R34, R33, c[0x0][0x178] ;  /* 0x00005e0022047625 */ /* 0x001fe200078e0221 */
[----:B------:R-:W-:Y:S01]  /*0860*/  CS2R R16, SRZ ;  /* 0x0000000000107805 */ /* 0x000fe2000001ff00 */
[----:B------:R-:W-:-:S02]  /*0870*/  CS2R R18, SRZ ;  /* 0x0000000000127805 */ /* 0x000fc4000001ff00 */
[----:B------:R-:W-:Y:S01]  /*0880*/  IMAD.WIDE.U32 R36, R32, R25, c[0x0][0x188] ;  /* 0x0000620020247625 */ /* 0x000fe200078e0019 */
[----:B------:R-:W-:-:S03]  /*0890*/  CS2R R22, SRZ ;  /* 0x0000000000167805 */ /* 0x000fc6000001ff00 */
[----:B------:R0:W2:Y:S01]  /*08a0*/  @!P0 LDG.E.EF.128 R12, [R4.64] ;  /* 0x00000006040c8981 */ /* 0x0000a2000c0e1d00 */
[----:B------:R-:W-:-:S03]  /*08b0*/  IMAD.WIDE R8, R34, R25, c[0x0][0x190] ;  /* 0x0000640022087625 */ /* 0x000fc600078e0219 */
[----:B------:R-:W3:Y:S04]  /*08c0*/  @!P0 LDG.E.EL.128 R16, [R36.64] ;  /* 0x0000000624108981 */ /* 0x000ee8000c2e1d00 */
[----:B------:R4:W4:Y:S01]  /*08d0*/  @!P0 LDG.E.EF.128 R20, [R8.64] ;  /* 0x0000000608148981 */ /* 0x000922000c0e1d00 */
[----:B------:R-:W-:Y:S01]  /*08e0*/  CS2R R6, SRZ ;  /* 0x0000000000067805 */ /* 0x000fe2000001ff00 */
[----:B0-----:R-:W-:-:S05]  /*08f0*/  LOP3.LUT R5, R32, 0x4, RZ, 0xfc, !PT ;  /* 0x0000000420057812 */ /* 0x001fca00078efcff */
[----:B------:R-:W-:Y:S02]  /*0900*/  IMAD R30, R24, 0xe00, R5 ;  /* 0x00000e00181e7824 */ /* 0x000fe400078e0205 */
[----:B------:R-:W-:Y:S02]  /*0910*/  CS2R R4, SRZ ;  /* 0x0000000000047805 */ /* 0x000fe4000001ff00 */
[----:B------:R-:W-:-:S05]  /*0920*/  IMAD.WIDE R30, R30, R25, c[0x0][0x190] ;  /* 0x000064001e1e7625 */ /* 0x000fca00078e0219 */
[----:B------:R0:W4:Y:S01]  /*0930*/  @!P0 LDG.E.EF.128 R4, [R30.64] ;  /* 0x000000061e048981 */ /* 0x000122000c0e1d00 */
[----:B--2---:R-:W-:Y:S02]  /*0940*/  SEL R12, R12, RZ, !P0 ;  /* 0x000000ff0c0c7207 */ /* 0x004fe40004000000 */
[----:B---3--:R-:W-:-:S03]  /*0950*/  SEL R16, R16, RZ, !P0 ;  /* 0x000000ff10107207 */ /* 0x008fc60004000000 */
[----:B----4-:R-:W-:Y:S01]  /*0960*/  IMAD.U32 R8, R12, 0x10000, RZ ;  /* 0x000100000c087824 */ /* 0x010fe200078e00ff */
[----:B------:R-:W-:Y:S01]  /*0970*/  SEL R11, R20, RZ, !P0 ;  /* 0x000000ff140b7207 */ /* 0x000fe20004000000 */
[----:B------:R-:W-:Y:S02]  /*0980*/  FADD R9, R16, 1 ;  /* 0x3f80000010097421 */ /* 0x000fe40000000000 */
[----:B-----5:R-:W-:-:S04]  /*0990*/  FMUL R8, R3, R8 ;  /* 0x0000000803087220 */ /* 0x020fc80000400000 */
[----:B0-----:R-:W-:Y:S02]  /*09a0*/  FFMA R30, R8, R9, R11 ;  /* 0x00000009081e7223 */ /* 0x001fe4000000000b */
[----:B------:R-:W-:Y:S01]  /*09b0*/  CS2R R8, SRZ ;  /* 0x0000000000087805 */ /* 0x000fe2000001ff00 */
[----:B------:R-:W-:-:S06]  /*09c0*/  CS2R R10, SRZ ;  /* 0x00000000000a7805 */ /* 0x000fcc000001ff00 */
[----:B------:R0:W2:Y:S01]  /*09d0*/  @!P0 LDG.E.EL.128 R8, [R36.64+0x10] ;  /* 0x0000100624088981 */ /* 0x0000a2000c2e1d00 */
[----:B------:R-:W-:Y:S02]  /*09e0*/  SEL R13, R13, RZ, !P0 ;  /* 0x000000ff0d0d7207 */ /* 0x000fe40004000000 */
[----:B------:R-:W-:Y:S02]  /*09f0*/  SEL R16, R18, RZ, !P0 ;  /* 0x000000ff12107207 */ /* 0x000fe40004000000 */
[----:B------:R-:W-:Y:S02]  /*0a00*/  SHF.L.U32 R18, R13, 0x10, RZ ;  /* 0x000000100d127819 */ /* 0x000fe400000006ff */
[----:B------:R-:W-:Y:S01]  /*0a10*/  SEL R22, R22, RZ, !P0 ;  /* 0x000000ff16167207 */ /* 0x000fe20004000000 */
[----:B------:R-:W-:Y:S01]  /*0a20*/  FADD R16, R16, 1 ;  /* 0x3f80000010107421 */ /* 0x000fe20000000000 */
[----:B------:R-:W-:Y:S01]  /*0a30*/  PRMT R12, R12, 0x7632, R12 ;  /* 0x000076320c0c7816 */ /* 0x000fe2000000000c */
[----:B------:R-:W-:Y:S01]  /*0a40*/  FMUL R31, R3, R18 ;  /* 0x00000012031f7220 */ /* 0x000fe20000400000 */
[----:B------:R-:W-:-:S02]  /*0a50*/  PRMT R13, R13, 0x7632, R13 ;  /* 0x000076320d0d7816 */ /* 0x000fc4000000000d */
[----:B------:R-:W-:Y:S01]  /*0a60*/  SEL R17, R17, RZ, !P0 ;  /* 0x000000ff11117207 */ /* 0x000fe20004000000 */
[----:B------:R-:W-:Y:S01]  /*0a70*/  FFMA R31, R31, R16, R22 ;  /* 0x000000101f1f7223 */ /* 0x000fe20000000016 */
[----:B------:R-:W-:Y:S02]  /*0a80*/  SEL R19, R19, RZ, !P0 ;  /* 0x000000ff13137207 */ /* 0x000fe40004000000 */
[----:B------:R-:W-:Y:S02]  /*0a90*/  SHF.L.U32 R12, R12, 0x10, RZ ;  /* 0x000000100c0c7819 */ /* 0x000fe400000006ff */
[----:B0-----:R-:W-:Y:S02]  /*0aa0*/  SHF.L.U32 R36, R13, 0x10, RZ ;  /* 0x000000100d247819 */ /* 0x001fe400000006ff */
[----:B------:R-:W-:Y:S02]  /*0ab0*/  SEL R16, R14, RZ, !P0 ;  /* 0x000000ff0e107207 */ /* 0x000fe40004000000 */
[----:B------:R-:W-:Y:S01]  /*0ac0*/  SEL R37, R15, RZ, !P0 ;  /* 0x000000ff0f257207 */ /* 0x000fe20004000000 */
[----:B------:R-:W-:Y:S01]  /*0ad0*/  FADD R35, R17, 1 ;  /* 0x3f80000011237421 */ /* 0x000fe20000000000 */
[----:B------:R-:W-:Y:S01]  /*0ae0*/  SEL R21, R21, RZ, !P0 ;  /* 0x000000ff15157207 */ /* 0x000fe20004000000 */
[----:B------:R-:W-:Y:S01]  /*0af0*/  FADD R13, R19, 1 ;  /* 0x3f800000130d7421 */ /* 0x000fe20000000000 */
[----:B------:R-:W-:Y:S01]  /*0b00*/  SEL R23, R23, RZ, !P0 ;  /* 0x000000ff17177207 */ /* 0x000fe20004000000 */
[C---:B------:R-:W-:Y:S01]  /*0b10*/  FMUL R12, R3.reuse, R12 ;  /* 0x0000000c030c7220 */ /* 0x040fe20000400000 */
[----:B------:R-:W-:Y:S01]  /*0b20*/  FMUL R36, R3, R36 ;  /* 0x0000002403247220 */ /* 0x000fe20000400000 */
[----:B------:R-:W-:Y:S01]  /*0b30*/  IMAD.U32 R18, R16, 0x10000, RZ ;  /* 0x0001000010127824 */ /* 0x000fe200078e00ff */
[----:B------:R-:W-:Y:S01]  /*0b40*/  SHF.L.U32 R22, R37, 0x10, RZ ;  /* 0x0000001025167819 */ /* 0x000fe200000006ff */
[----:B------:R-:W-:Y:S01]  /*0b50*/  FFMA R35, R12, R35, R21 ;  /* 0x000000230c237223 */ /* 0x000fe20000000015 */
[----:B------:R-:W-:Y:S01]  /*0b60*/  FFMA R36, R36, R13, R23 ;  /* 0x0000000d24247223 */ /* 0x000fe20000000017 */
[----:B------:R-:W-:Y:S01]  /*0b70*/  SEL R4, R4, RZ, !P0 ;  /* 0x000000ff04047207 */ /* 0x000fe20004000000 */
[----:B------:R-:W-:Y:S01]  /*0b80*/  CS2R R12, SRZ ;  /* 0x00000000000c7805 */ /* 0x000fe2000001ff00 */
[----:B------:R-:W-:Y:S01]  /*0b90*/  CS2R R14, SRZ ;  /* 0x00000000000e7805 */ /* 0x000fe2000001ff00 */
[----:B------:R-:W-:Y:S01]  /*0ba0*/  SEL R6, R6, RZ, !P0 ;  /* 0x000000ff06067207 */ /* 0x000fe20004000000 */
[C---:B------:R-:W-:Y:S01]  /*0bb0*/  FMUL R19, R3.reuse, R18 ;  /* 0x0000001203137220 */ /* 0x040fe20000400000 */
[----:B------:R-:W-:Y:S01]  /*0bc0*/  IMAD.WIDE R20, R34, R33, c[0x0][0x168] ;  /* 0x00005a0022147625 */ /* 0x000fe200078e0221 */
[----:B------:R-:W-:-:S03]  /*0bd0*/  FMUL R17, R3, R22 ;  /* 0x0000001603117220 */ /* 0x000fc60000400000 */
[----:B------:R-:W-:Y:S01]  /*0be0*/  IMAD.WIDE.U32 R32, R32, R25, c[0x0][0x170] ;  /* 0x00005c0020207625 */ /* 0x000fe200078e0019 */
[----:B------:R0:W3:Y:S01]  /*0bf0*/  @!P0 LDG.E.EF.128 R12, [R20.64] ;  /* 0x00000006140c8981 */ /* 0x0000e2000c0e1d00 */
[----:B------:R-:W-:Y:S01]  /*0c00*/  CS2R R22, SRZ ;  /* 0x0000000000167805 */ /* 0x000fe2000001ff00 */
[----:B0-----:R-:W-:-:S06]  /*0c10*/  CS2R R20, SRZ ;  /* 0x0000000000147805 */ /* 0x001fcc000001ff00 */
[----:B------:R0:W4:Y:S01]  /*0c20*/  @!P0 LDG.E.EL.128 R20, [R32.64+0x10] ;  /* 0x0000100620148981 */ /* 0x000122000c2e1d00 */
[----:B--2---:R-:W-:Y:S02]  /*0c30*/  SEL R8, R8, RZ, !P0 ;  /* 0x000000ff08087207 */ /* 0x004fe40004000000 */
[----:B------:R-:W-:-:S03]  /*0c40*/  SEL R10, R10, RZ, !P0 ;  /* 0x000000ff0a0a7207 */ /* 0x000fc60004000000 */
[----:B------:R-:W-:Y:S02]  /*0c50*/  FADD R8, R8, 1 ;  /* 0x3f80000008087421 */ /* 0x000fe40000000000 */
[----:B------:R-:W-:Y:S02]  /*0c60*/  FADD R10, R10, 1 ;  /* 0x3f8000000a0a7421 */ /* 0x000fe40000000000 */
[--C-:B------:R-:W-:Y:S01]  /*0c70*/  FFMA R8, R19, R8, R4.reuse ;  /* 0x0000000813087223 */ /* 0x100fe20000000004 */
[----:B------:R-:W-:Y:S01]  /*0c80*/  PRMT R4, R16, 0x7632, R4 ;  /* 0x0000763210047816 */ /* 0x000fe20000000004 */
[----:B------:R-:W-:Y:S01]  /*0c90*/  FFMA R10, R17, R10, R6 ;  /* 0x0000000a110a7223 */ /* 0x000fe20000000006 */
[----:B------:R-:W-:Y:S01]  /*0ca0*/  CS2R R18, SRZ ;  /* 0x0000000000127805 */ /* 0x000fe2000001ff00 */
[----:B------:R-:W-:-:S06]  /*0cb0*/  CS2R R16, SRZ ;  /* 0x0000000000107805 */ /* 0x000fcc000001ff00 */
[----:B------:R0:W2:Y:S01]  /*0cc0*/  @!P0 LDG.E.EL.128 R16, [R32.64] ;  /* 0x0000000620108981 */ /* 0x0000a2000c2e1d00 */
[----:B------:R-:W-:Y:S02]  /*0cd0*/  SEL R9, R9, RZ, !P0 ;  /* 0x000000ff09097207 */ /* 0x000fe40004000000 */
[----:B------:R-:W-:Y:S02]  /*0ce0*/  SHF.L.U32 R4, R4, 0x10, RZ ;  /* 0x0000001004047819 */ /* 0x000fe400000006ff */
[----:B------:R-:W-:Y:S01]  /*0cf0*/  SEL R5, R5, RZ, !P0 ;  /* 0x000000ff05057207 */ /* 0x000fe20004000000 */
[----:B------:R-:W-:Y:S01]  /*0d00*/  FADD R9, R9, 1 ;  /* 0x3f80000009097421 */ /* 0x000fe20000000000 */
[----:B------:R-:W-:Y:S01]  /*0d10*/  PRMT R37, R37, 0x7632, R37 ;  /* 0x0000763225257816 */ /* 0x000fe20000000025 */
[----:B------:R-:W-:Y:S01]  /*0d20*/  FMUL R4, R3, R4 ;  /* 0x0000000403047220 */ /* 0x000fe20000400000 */
[----:B------:R-:W-:-:S03]  /*0d30*/  SEL R11, R11, RZ, !P0 ;  /* 0x000000ff0b0b7207 */ /* 0x000fc60004000000 */
[----:B------:R-:W-:Y:S01]  /*0d40*/  FFMA R9, R4, R9, R5 ;  /* 0x0000000904097223 */ /* 0x000fe20000000005 */
[----:B------:R-:W-:Y:S01]  /*0d50*/  SHF.L.U32 R4, R37, 0x10, RZ ;  /* 0x0000001025047819 */ /* 0x000fe200000006ff */
[----:B------:R-:W-:Y:S01]  /*0d60*/  FADD R11, R11, 1 ;  /* 0x3f8000000b0b7421 */ /* 0x000fe20000000000 */
[----:B------:R-:W-:-:S03]  /*0d70*/  SEL R7, R7, RZ, !P0 ;  /* 0x000000ff07077207 */ /* 0x000fc60004000000 */
[----:B------:R-:W-:-:S04]  /*0d80*/  FMUL R4, R3, R4 ;  /* 0x0000000403047220 */ /* 0x000fc80000400000 */
[--C-:B------:R-:W-:Y:S01]  /*0d90*/  FFMA R11, R4, R11, R7.reuse ;  /* 0x0000000b040b7223 */ /* 0x100fe20000000007 */
[----:B---3--:R-:W-:Y:S02]  /*0da0*/  SEL R12, R12, RZ, !P0 ;  /* 0x000000ff0c0c7207 */ /* 0x008fe40004000000 */
[----:B------:R-:W-:Y:S02]  /*0db0*/  SEL R13, R13, RZ, !P0 ;  /* 0x000000ff0d0d7207 */ /* 0x000fe40004000000 */
[C---:B------:R-:W-:Y:S02]  /*0dc0*/  PRMT R4, R12.reuse, 0x7632, R4 ;  /* 0x000076320c047816 */ /* 0x040fe40000000004 */
[C---:B------:R-:W-:Y:S01]  /*0dd0*/  PRMT R7, R13.reuse, 0x7632, R7 ;  /* 0x000076320d077816 */ /* 0x040fe20000000007 */
[----:B0-----:R-:W-:Y:S01]  /*0de0*/  IMAD.U32 R33, R13, 0x10000, RZ ;  /* 0x000100000d217824 */ /* 0x001fe200078e00ff */
[----:B------:R-:W-:Y:S02]  /*0df0*/  SHF.L.U32 R13, R12, 0x10, RZ ;  /* 0x000000100c0d7819 */ /* 0x000fe400000006ff */
[----:B------:R-:W-:-:S03]  /*0e00*/  SHF.L.U32 R37, R7, 0x10, RZ ;  /* 0x0000001007257819 */ /* 0x000fc600000006ff */
[----:B-1----:R-:W-:Y:S01]  /*0e10*/  FMUL R7, R2, R13 ;  /* 0x0000000d02077220 */ /* 0x002fe20000400000 */
[----:B------:R-:W-:Y:S01]  /*0e20*/  SEL R14, R14, RZ, !P0 ;  /* 0x000000ff0e0e7207 */ /* 0x000fe20004000000 */
[----:B------:R-:W-:Y:S01]  /*0e30*/  FMUL R13, R2, R37 ;  /* 0x00000025020d7220 */ /* 0x000fe20000400000 */
[----:B------:R-:W-:Y:S02]  /*0e40*/  SEL R15, R15, RZ, !P0 ;  /* 0x000000ff0f0f7207 */ /* 0x000fe40004000000 */
[----:B----4-:R-:W-:Y:S02]  /*0e50*/  SEL R21, R21, RZ, !P0 ;  /* 0x000000ff15157207 */ /* 0x010fe40004000000 */
[----:B------:R-:W-:Y:S02]  /*0e60*/  SEL R20, R20, RZ, !P0 ;  /* 0x000000ff14147207 */ /* 0x000fe40004000000 */
[----:B------:R-:W-:Y:S02]  /*0e70*/  SEL R22, R22, RZ, !P0 ;  /* 0x000000ff16167207 */ /* 0x000fe40004000000 */
[----:B------:R-:W-:Y:S01]  /*0e80*/  SEL R23, R23, RZ, !P0 ;  /* 0x000000ff17177207 */ /* 0x000fe20004000000 */
[----:B------:R-:W-:-:S02]  /*0e90*/  FADD R20, R20, 1 ;  /* 0x3f80000014147421 */ /* 0x000fc40000000000 */
[----:B------:R-:W-:Y:S02]  /*0ea0*/  FADD R22, R22, 1 ;  /* 0x3f80000016167421 */ /* 0x000fe40000000000 */
[----:B------:R-:W-:Y:S01]  /*0eb0*/  FADD R23, R23, 1 ;  /* 0x3f80000017177421 */ /* 0x000fe20000000000 */
[----:B------:R-:W-:Y:S06]  /*0ec0*/  BAR.SYNC 0x0 ;  /* 0x0000000000007b1d */ /* 0x000fec0000000000 */
[----:B--2---:R-:W-:Y:S02]  /*0ed0*/  SEL R5, R16, RZ, !P0 ;  /* 0x000000ff10057207 */ /* 0x004fe40004000000 */
[----:B------:R-:W-:-:S02]  /*0ee0*/  SEL R6, R18, RZ, !P0 ;  /* 0x000000ff12067207 */ /* 0x000fc40004000000 */
[----:B------:R-:W-:Y:S02]  /*0ef0*/  SEL R16, R17, RZ, !P0 ;  /* 0x000000ff11107207 */ /* 0x000fe40004000000 */
[----:B------:R-:W-:Y:S02]  /*0f00*/  SEL R19, R19, RZ, !P0 ;  /* 0x000000ff13137207 */ /* 0x000fe40004000000 */
[----:B------:R-:W-:Y:S01]  /*0f10*/  SHF.L.U32 R17, R4, 0x10, RZ ;  /* 0x0000001004117819 */ /* 0x000fe200000006ff */
[----:B------:R-:W-:Y:S01]  /*0f20*/  FADD R6, R6, 1 ;  /* 0x3f80000006067421 */ /* 0x000fe20000000000 */
[----:B------:R-:W-:Y:S01]  /*0f30*/  FMUL R4, R2, R33 ;  /* 0x0000002102047220 */ /* 0x000fe20000400000 */
[----:B------:R-:W-:Y:S01]  /*0f40*/  FADD R5, R5, 1 ;  /* 0x3f80000005057421 */ /* 0x000fe20000000000 */
[----:B------:R-:W-:Y:S01]  /*0f50*/  FADD R16, R16, 1 ;  /* 0x3f80000010107421 */ /* 0x000fe20000000000 */
[----:B------:R-:W-:Y:S01]  /*0f60*/  FADD R19, R19, 1 ;  /* 0x3f80000013137421 */ /* 0x000fe20000000000 */
[----:B------:R-:W-:Y:S01]  /*0f70*/  FMUL R12, R2, R17 ;  /* 0x00000011020c7220 */ /* 0x000fe20000400000 */
[----:B------:R-:W-:Y:S01]  /*0f80*/  FFMA R6, R4, R6, R31 ;  /* 0x0000000604067223 */ /* 0x000fe2000000001f */
[----:B------:R-:W-:Y:S01]  /*0f90*/  FFMA R4, R7, R5, R30 ;  /* 0x0000000507047223 */ /* 0x000fe2000000001e */
[----:B------:R-:W-:Y:S01]  /*0fa0*/  FFMA R7, R13, R19, R36 ;  /* 0x000000130d077223 */ /* 0x000fe20000000024 */
[----:B------:R-:W-:Y:S01]  /*0fb0*/  FFMA R5, R12, R16, R35 ;  /* 0x000000100c057223 */ /* 0x000fe20000000023 */
[----:B------:R-:W-:-:S02]  /*0fc0*/  PRMT R16, R15, 0x7632, R16 ;  /* 0x000076320f107816 */ /* 0x000fc40000000010 */
[C---:B------:R-:W-:Y:S01]  /*0fd0*/  PRMT R13, R14.reuse, 0x7632, R13 ;  /* 0x000076320e0d7816 */ /* 0x040fe2000000000d */
[----:B------:R-:W-:Y:S01]  /*0fe0*/  FADD R12, R21, 1 ;  /* 0x3f800000150c7421 */ /* 0x000fe20000000000 */
[----:B------:R-:W-:Y:S01]  /*0ff0*/  SHF.L.U32 R17, R14, 0x10, RZ ;  /* 0x000000100e117819 */ /* 0x000fe200000006ff */
[----:B------:R-:W-:Y:S01]  /*1000*/  IMAD.U32 R15, R15, 0x10000, RZ ;  /* 0x000100000f0f7824 */ /* 0x000fe200078e00ff */
[----:B------:R-:W-:Y:S02]  /*1010*/  SHF.L.U32 R21, R16, 0x10, RZ ;  /* 0x0000001010157819 */ /* 0x000fe400000006ff */
[----:B------:R-:W-:Y:S01]  /*1020*/  SHF.L.U32 R19, R13, 0x10, RZ ;  /* 0x000000100d137819 */ /* 0x000fe200000006ff */
[C---:B------:R-:W-:Y:S01]  /*1030*/  FMUL R15, R2.reuse, R15 ;  /* 0x0000000f020f7220 */ /* 0x040fe20000400000 */
[C---:B------:R-:W-:Y:S01]  /*1040*/  FMUL R13, R2.reuse, R17 ;  /* 0x00000011020d7220 */ /* 0x040fe20000400000 */
[C---:B------:R-:W-:Y:S02]  /*1050*/  FMUL R16, R2.reuse, R21 ;  /* 0x0000001502107220 */ /* 0x040fe40000400000 */
[----:B------:R-:W-:Y:S01]  /*1060*/  FMUL R14, R2, R19 ;  /* 0x00000013020e7220 */ /* 0x000fe20000400000 */
[----:B------:R-:W-:Y:S01]  /*1070*/  FFMA R10, R15, R22, R10 ;  /* 0x000000160f0a7223 */ /* 0x000fe2000000000a */
[----:B------:R-:W-:Y:S01]  /*1080*/  FFMA R8, R13, R20, R8 ;  /* 0x000000140d087223 */ /* 0x000fe20000000008 */
[----:B------:R-:W-:Y:S01]  /*1090*/  FFMA R11, R16, R23, R11 ;  /* 0x00000017100b7223 */ /* 0x000fe2000000000b */
[----:B------:R-:W-:Y:S01]  /*10a0*/  FFMA R9, R14, R12, R9 ;  /* 0x0000000c0e097223 */ /* 0x000fe20000000009 */
[----:B------:R-:W-:Y:S04]  /*10b0*/  STS.128 [R0], R4 ;  /* 0x0000000400007388 */ /* 0x000fe80000000c00 */
[----:B------:R-:W-:Y:S04]  /*10c0*/  STS.128 [R0+0x10], R8 ;  /* 0x0000100800007388 */ /* 0x000fe80000000c00 */
[----:B------:R-:W-:Y:S06]  /*10d0*/  BAR.SYNC 0x0 ;  /* 0x0000000000007b1d */ /* 0x000fec0000000000 */
[----:B------:R-:W0:Y:S04]  /*10e0*/  LDS.128 R12, [R28.X16] ;  /* 0x000000001c0c7984 */ /* 0x000e28000000cc00 */
[----:B------:R-:W1:Y:S01]  /*10f0*/  LDS.128 R16, [R28.X16+0x1000] ;  /* 0x001000001c107984 */ /* 0x000e62000000cc00 */
[----:B------:R-:W-:-:S02]  /*1100*/  LOP3.LUT R23, R26, UR4, RZ, 0xfc, !PT ;  /* 0x000000041a177c12 */ /* 0x000fc4000f8efcff */
[----:B------:R-:W-:Y:S02]  /*1110*/  LOP3.LUT R21, R27, UR4, RZ, 0xfc, !PT ;  /* 0x000000041b157c12 */ /* 0x000fe4000f8efcff */
[----:B------:R-:W-:Y:S01]  /*1120*/  ISETP.GE.U32.AND P0, PT, R23, 0xe00, PT ;  /* 0x00000e001700780c */ /* 0x000fe20003f06070 */
[C---:B------:R-:W-:Y:S02]  /*1130*/  IMAD R22, R24.reuse, 0xe00, R23 ;  /* 0x00000e0018167824 */ /* 0x040fe400078e0217 */
[----:B------:R-:W-:Y:S02]  /*1140*/  IMAD R20, R24, 0xe00, R21 ;  /* 0x00000e0018147824 */ /* 0x000fe400078e0215 */
[----:B------:R-:W-:-:S04]  /*1150*/  IMAD.WIDE R4, R22, R25, c[0x0][0x198] ;  /* 0x0000660016047625 */ /* 0x000fc800078e0219 */
[----:B------:R-:W-:Y:S01]  /*1160*/  IMAD.WIDE R20, R20, R25, c[0x0][0x198] ;  /* 0x0000660014147625 */ /* 0x000fe200078e0219 */
[----:B------:R-:W-:-:S04]  /*1170*/  UMOV UR4, 0x800 ;  /* 0x0000080000047882 */ /* 0x000fc80000000000 */
[----:B0-----:R0:W-:Y:S04]  /*1180*/  STG.E.128 [R20.64], R12 ;  /* 0x0000000c14007986 */ /* 0x0011e8000c101d06 */
[----:B-1----:R0:W-:Y:S01]  /*1190*/  @!P0 STG.E.128 [R4.64], R16 ;  /* 0x0000001004008986 */ /* 0x0021e2000c101d06 */
[----:B------:R-:W-:Y:S01]  /*11a0*/  PLOP3.LUT P0, PT, PT, PT, UP0, 0x80, 0x0 ;  /* 0x000000000000781c */ /* 0x000fe20003f0f008 */
[----:B------:R-:W-:-:S12]  /*11b0*/  UPLOP3.LUT UP0, UPT, UPT, UPT, UPT, 0x40, 0x0 ;  /* 0x000000000000789c */ /* 0x000fd80003f0e870 */
[----:B------:R-:W-:Y:S05]  /*11c0*/  @P0 BRA `(.L_x_0) ;  /* 0xfffff60000000947 */ /* 0x000fea000383ffff */
[----:B------:R-:W-:Y:S05]  /*11d0*/  EXIT ;  /* 0x000000000000794d */ /* 0x000fea0003800000 */
.L_x_1:
[----:B------:R-:W-:-:S00]  /*11e0*/  BRA `(.L_x_1) ;  /* 0xfffffff000007947 */ /* 0x000fc0000383ffff */
[----:B------:R-:W-:-:S00]  /*11f0*/  NOP ;  /* 0x0000000000007918 */ /* 0x000fc00000000000 */
        /* <DEDUP_REMOVED lines=8> */
.L_x_2:


//--------------------- .nv.global.init           --------------------------
	.section	.nv.global.init,"aw",@progbits
.nv.global.init:
	.type		_$_str,@object
	.size		_$_str,(.L_0 - _$_str)
_$_str:
        /*0000*/ 	.byte	0x5f, 0x5f, 0x43, 0x55, 0x44, 0x41, 0x5f, 0x46, 0x54, 0x5a, 0x00
.L_0:


//--------------------- .nv.shared.triton__0d1d2d3d4d5d6d7d8de9de --------------------------
	.section	.nv.shared.triton__0d1d2d3d4d5d6d7d8de9de,"aw",@nobits
	.align	16
